	.headerflags	@"EF_CUDA_TEXMODE_UNIFIED EF_CUDA_64BIT_ADDRESS EF_CUDA_ACCELERATORS EF_CUDA_SM90 EF_CUDA_VIRTUAL_SM(EF_CUDA_SM90)"
	.elftype	@"ET_EXEC"


//--------------------- .nv.info                  --------------------------
	.section	.nv.info,"",@"SHT_CUDA_INFO"
	.align	4


	//----- nvinfo : EIATTR_REGCOUNT
	.align		4
        /*0000*/ 	.byte	0x04, 0x2f
        /*0002*/ 	.short	(.L_3 - .L_2)
	.align		4
.L_2:
        /*0004*/ 	.word	index@(triton_poi_fused__native_batch_norm_legit_no_training_relu_47)
        /*0008*/ 	.word	0x00000022


	//----- nvinfo : EIATTR_MIN_STACK_SIZE
	.align		4
.L_3:
        /*000c*/ 	.byte	0x04, 0x12
        /*000e*/ 	.short	(.L_5 - .L_4)
	.align		4
.L_4:
        /*0010*/ 	.word	index@(triton_poi_fused__native_batch_norm_legit_no_training_relu_47)
        /*0014*/ 	.word	0x00000000


	//----- nvinfo : EIATTR_FRAME_SIZE
	.align		4
.L_5:
        /*0018*/ 	.byte	0x04, 0x11
        /*001a*/ 	.short	(.L_7 - .L_6)
	.align		4
.L_6:
        /*001c*/ 	.word	index@(triton_poi_fused__native_batch_norm_legit_no_training_relu_47)
        /*0020*/ 	.word	0x00000000


	//----- nvinfo : EIATTR_MIN_STACK_SIZE
	.align		4
.L_7:
        /*0024*/ 	.byte	0x04, 0x12
        /*0026*/ 	.short	(.L_9 - .L_8)
	.align		4
.L_8:
        /*0028*/ 	.word	index@(triton_poi_fused__native_batch_norm_legit_no_training_relu_47)
        /*002c*/ 	.word	0x00000000
.L_9:


//--------------------- .nv.info.triton_poi_fused__native_batch_norm_legit_no_training_relu_47 --------------------------
	.section	.nv.info.triton_poi_fused__native_batch_norm_legit_no_training_relu_47,"",@"SHT_CUDA_INFO"
	.sectionflags	@""
	.align	4


	//----- nvinfo : EIATTR_CUDA_API_VERSION
	.align		4
        /*0000*/ 	.byte	0x04, 0x37
        /*0002*/ 	.short	(.L_11 - .L_10)
.L_10:
        /*0004*/ 	.word	0x0000007c


	//----- nvinfo : EIATTR_KPARAM_INFO
	.align		4
.L_11:
        /*0008*/ 	.byte	0x04, 0x17
        /*000a*/ 	.short	(.L_13 - .L_12)
.L_12:
        /*000c*/ 	.word	0x00000000
        /*0010*/ 	.short	0x0007
        /*0012*/ 	.short	0x0034
        /*0014*/ 	.byte	0x00, 0xf0, 0x11, 0x00


	//----- nvinfo : EIATTR_KPARAM_INFO
	.align		4
.L_13:
        /*0018*/ 	.byte	0x04, 0x17
        /*001a*/ 	.short	(.L_15 - .L_14)
.L_14:
        /*001c*/ 	.word	0x00000000
        /*0020*/ 	.short	0x0006
        /*0022*/ 	.short	0x0030
        /*0024*/ 	.byte	0x00, 0xf0, 0x11, 0x00


	//----- nvinfo : EIATTR_KPARAM_INFO
	.align		4
.L_15:
        /*0028*/ 	.byte	0x04, 0x17
        /*002a*/ 	.short	(.L_17 - .L_16)
.L_16:
        /*002c*/ 	.word	0x00000000
        /*0030*/ 	.short	0x0005
        /*0032*/ 	.short	0x0028
        /*0034*/ 	.byte	0x00, 0xf4, 0x21, 0x00


	//----- nvinfo : EIATTR_KPARAM_INFO
	.align		4
.L_17:
        /*0038*/ 	.byte	0x04, 0x17
        /*003a*/ 	.short	(.L_19 - .L_18)
.L_18:
        /*003c*/ 	.word	0x00000000
        /*0040*/ 	.short	0x0004
        /*0042*/ 	.short	0x0020
        /*0044*/ 	.byte	0x00, 0xf4, 0x21, 0x00


	//----- nvinfo : EIATTR_KPARAM_INFO
	.align		4
.L_19:
        /*0048*/ 	.byte	0x04, 0x17
        /*004a*/ 	.short	(.L_21 - .L_20)
.L_20:
        /*004c*/ 	.word	0x00000000
        /*0050*/ 	.short	0x0003
        /*0052*/ 	.short	0x0018
        /*0054*/ 	.byte	0x00, 0xf4, 0x21, 0x00


	//----- nvinfo : EIATTR_KPARAM_INFO
	.align		4
.L_21:
        /*0058*/ 	.byte	0x04, 0x17
        /*005a*/ 	.short	(.L_23 - .L_22)
.L_22:
        /*005c*/ 	.word	0x00000000
        /*0060*/ 	.short	0x0002
        /*0062*/ 	.short	0x0010
        /*0064*/ 	.byte	0x00, 0xf4, 0x21, 0x00


	//----- nvinfo : EIATTR_KPARAM_INFO
	.align		4
.L_23:
        /*0068*/ 	.byte	0x04, 0x17
        /*006a*/ 	.short	(.L_25 - .L_24)
.L_24:
        /*006c*/ 	.word	0x00000000
        /*0070*/ 	.short	0x0001
        /*0072*/ 	.short	0x0008
        /*0074*/ 	.byte	0x00, 0xf4, 0x21, 0x00


	//----- nvinfo : EIATTR_KPARAM_INFO
	.align		4
.L_25:
        /*0078*/ 	.byte	0x04, 0x17
        /*007a*/ 	.short	(.L_27 - .L_26)
.L_26:
        /*007c*/ 	.word	0x00000000
        /*0080*/ 	.short	0x0000
        /*0082*/ 	.short	0x0000
        /*0084*/ 	.byte	0x00, 0xf4, 0x21, 0x00


	//----- nvinfo : EIATTR_SPARSE_MMA_MASK
	.align		4
.L_27:
        /*0088*/ 	.byte	0x03, 0x50
        /*008a*/ 	.short	0x0000


	//----- nvinfo : EIATTR_MAXREG_COUNT
	.align		4
        /*008c*/ 	.byte	0x03, 0x1b
        /*008e*/ 	.short	0x00ff


	//----- nvinfo : EIATTR_EXIT_INSTR_OFFSETS
	.align		4
        /*0090*/ 	.byte	0x04, 0x1c
        /*0092*/ 	.short	(.L_29 - .L_28)


	//   ....[0]....
.L_28:
        /*0094*/ 	.word	0x00001240


	//   ....[1]....
        /*0098*/ 	.word	0x00001310


	//----- nvinfo : EIATTR_REQNTID
	.align		4
.L_29:
        /*009c*/ 	.byte	0x04, 0x10
        /*009e*/ 	.short	(.L_31 - .L_30)
.L_30:
        /*00a0*/ 	.word	0x00000100
        /*00a4*/ 	.word	0x00000001
        /*00a8*/ 	.word	0x00000001


	//----- nvinfo : EIATTR_CBANK_PARAM_SIZE
	.align		4
.L_31:
        /*00ac*/ 	.byte	0x03, 0x19
        /*00ae*/ 	.short	0x0038


	//----- nvinfo : EIATTR_PARAM_CBANK
	.align		4
        /*00b0*/ 	.byte	0x04, 0x0a
        /*00b2*/ 	.short	(.L_33 - .L_32)
	.align		4
.L_32:
        /*00b4*/ 	.word	index@(.nv.constant0.triton_poi_fused__native_batch_norm_legit_no_training_relu_47)
        /*00b8*/ 	.short	0x0210
        /*00ba*/ 	.short	0x0038


	//----- nvinfo : EIATTR_SW_WAR
	.align		4
.L_33:
        /*00bc*/ 	.byte	0x04, 0x36
        /*00be*/ 	.short	(.L_35 - .L_34)
.L_34:
        /*00c0*/ 	.word	0x00000008
.L_35:


//--------------------- .nv.callgraph             --------------------------
	.section	.nv.callgraph,"",@"SHT_CUDA_CALLGRAPH"
	.align	4
	.sectionentsize	8
	.align		4
        /*0000*/ 	.word	0x00000000
	.align		4
        /*0004*/ 	.word	0xffffffff
	.align		4
        /*0008*/ 	.word	0x00000000
	.align		4
        /*000c*/ 	.word	0xfffffffe
	.align		4
        /*0010*/ 	.word	0x00000000
	.align		4
        /*0014*/ 	.word	0xfffffffd
	.align		4
        /*0018*/ 	.word	0x00000000
	.align		4
        /*001c*/ 	.word	0xfffffffc


//--------------------- .nv.constant4             --------------------------
	.section	.nv.constant4,"a",@progbits
	.align	8
	.align		8
.nv.constant4:
        /*0000*/ 	.dword	_$_str
	.align		8
        /*0008*/ 	.dword	_$_str_$_2


//--------------------- .text.triton_poi_fused__native_batch_norm_legit_no_training_relu_47 --------------------------
	.section	.text.triton_poi_fused__native_batch_norm_legit_no_training_relu_47,"ax",@progbits
	.sectionflags	@"SHF_BARRIERS=1"
	.align	128
        .global         triton_poi_fused__native_batch_norm_legit_no_training_relu_47
        .type           triton_poi_fused__native_batch_norm_legit_no_training_relu_47,@function
        .size           triton_poi_fused__native_batch_norm_legit_no_training_relu_47,(.L_x_1 - triton_poi_fused__native_batch_norm_legit_no_training_relu_47)
        .other          triton_poi_fused__native_batch_norm_legit_no_training_relu_47,@"STO_CUDA_ENTRY STV_DEFAULT"
triton_poi_fused__native_batch_norm_legit_no_training_relu_47:
.text.triton_poi_fused__native_batch_norm_legit_no_training_relu_47:
[----:B------:R-:W0:Y:S02]  /*0000*/  LDC R1, c[0x0][0x28] ;  /* 0x00000a00ff017b82 */ /* 0x000e240000000800 */
[----:B------:R-:W1:Y:S01]  /*0010*/  S2R R3, SR_CTAID.Y ;  /* 0x0000000000037919 */ /* 0x000e620000002600 */
[----:B------:R-:W2:Y:S01]  /*0020*/  LDC.64 R30, c[0x0][0x210] ;  /* 0x00008400ff1e7b82 */ /* 0x000ea20000000a00 */
[----:B------:R-:W-:Y:S02]  /*0030*/  CS2R R6, SRZ ;  /* 0x0000000000067805 */ /* 0x000fe4000001ff00 */
[----:B------:R-:W-:Y:S01]  /*0040*/  CS2R R10, SRZ ;  /* 0x00000000000a7805 */ /* 0x000fe2000001ff00 */
[----:B------:R-:W3:Y:S01]  /*0050*/  S2R R8, SR_TID.X ;  /* 0x0000000000087919 */ /* 0x000ee20000002100 */
[----:B------:R-:W-:Y:S01]  /*0060*/  ULDC.64 UR6, c[0x0][0x208] ;  /* 0x0000820000067ab9 */ /* 0x000fe20000000a00 */
[----:B------:R-:W4:Y:S02]  /*0070*/  S2R R21, SR_CTAID.X ;  /* 0x0000000000157919 */ /* 0x000f240000002500 */
[----:B------:R-:W5:Y:S01]  /*0080*/  LDC.64 R26, c[0x0][0x218] ;  /* 0x00008600ff1a7b82 */ /* 0x000f620000000a00 */
[----:B-1----:R-:W-:-:S02]  /*0090*/  IMAD.SHL.U32 R3, R3, 0x40, RZ ;  /* 0x0000004003037824 */ /* 0x002fc400078e00ff */
[----:B---3--:R-:W-:Y:S02]  /*00a0*/  IMAD.SHL.U32 R0, R8, 0x4, RZ ;  /* 0x0000000408007824 */ /* 0x008fe400078e00ff */
[----:B----4-:R-:W-:-:S03]  /*00b0*/  IMAD.SHL.U32 R21, R21, 0x40, RZ ;  /* 0x0000004015157824 */ /* 0x010fc600078e00ff */
[----:B------:R-:W-:-:S04]  /*00c0*/  LOP3.LUT R24, R3, 0x3c, R0, 0xf8, !PT ;  /* 0x0000003c03187812 */ /* 0x000fc800078ef800 */
[C---:B------:R-:W-:Y:S01]  /*00d0*/  ISETP.GE.AND P0, PT, R24.reuse, 0x500, PT ;  /* 0x000005001800780c */ /* 0x040fe20003f06270 */
[----:B------:R-:W-:-:S05]  /*00e0*/  IMAD.HI R2, R24, 0x66666667, RZ ;  /* 0x6666666718027827 */ /* 0x000fca00078e02ff */
[----:B------:R-:W-:-:S04]  /*00f0*/  SHF.R.U32.HI R5, RZ, 0x1f, R2 ;  /* 0x0000001fff057819 */ /* 0x000fc80000011602 */
[----:B------:R-:W-:Y:S02]  /*0100*/  LEA.HI.SX32 R15, R2, R5, 0x19 ;  /* 0x00000005020f7211 */ /* 0x000fe400078fcaff */
[----:B------:R-:W-:Y:S02]  /*0110*/  CS2R R4, SRZ ;  /* 0x0000000000047805 */ /* 0x000fe4000001ff00 */
[----:B------:R-:W-:Y:S02]  /*0120*/  SHF.R.U32.HI R2, RZ, 0x4, R8 ;  /* 0x00000004ff027819 */ /* 0x000fe40000011608 */
[----:B------:R-:W-:Y:S01]  /*0130*/  CS2R R8, SRZ ;  /* 0x0000000000087805 */ /* 0x000fe2000001ff00 */
[----:B------:R-:W-:Y:S01]  /*0140*/  IMAD R24, R15, -0x140, R24 ;  /* 0xfffffec00f187824 */ /* 0x000fe200078e0218 */
[----:B------:R-:W-:-:S03]  /*0150*/  SGXT.U32 R2, R2, 0x4 ;  /* 0x000000040202781a */ /* 0x000fc60000000000 */
[----:B------:R-:W-:Y:S01]  /*0160*/  IMAD R15, R15, 0xf500, R24 ;  /* 0x0000f5000f0f7824 */ /* 0x000fe200078e0218 */
[----:B------:R-:W-:Y:S02]  /*0170*/  LOP3.LUT R12, R21, R2, RZ, 0xfc, !PT ;  /* 0x00000002150c7212 */ /* 0x000fe400078efcff */
[----:B------:R-:W-:Y:S02]  /*0180*/  LOP3.LUT R13, R21, 0x10, R2, 0xfe, !PT ;  /* 0x00000010150d7812 */ /* 0x000fe400078efe02 */
[C---:B------:R-:W-:Y:S01]  /*0190*/  ISETP.LT.AND P1, PT, R12.reuse, 0xc4, !P0 ;  /* 0x000000c40c00780c */ /* 0x040fe20004721270 */
[--C-:B------:R-:W-:Y:S01]  /*01a0*/  IMAD R19, R12, 0x140, R15.reuse ;  /* 0x000001400c137824 */ /* 0x100fe200078e020f */
[C---:B------:R-:W-:Y:S01]  /*01b0*/  ISETP.LT.AND P2, PT, R13.reuse, 0xc4, !P0 ;  /* 0x000000c40d00780c */ /* 0x040fe20004741270 */
[----:B------:R-:W-:Y:S01]  /*01c0*/  IMAD R23, R13, 0x140, R15 ;  /* 0x000001400d177824 */ /* 0x000fe200078e020f */
[----:B------:R-:W-:Y:S01]  /*01d0*/  LOP3.LUT R29, R21, 0x20, R2, 0xfe, !PT ;  /* 0x00000020151d7812 */ /* 0x000fe200078efe02 */
[----:B--2---:R-:W-:Y:S01]  /*01e0*/  IMAD.WIDE R18, R19, 0x4, R30 ;  /* 0x0000000413127825 */ /* 0x004fe200078e021e */
[----:B------:R-:W-:-:S02]  /*01f0*/  LOP3.LUT R14, R21, 0x30, R2, 0xfe, !PT ;  /* 0x00000030150e7812 */ /* 0x000fc400078efe02 */
[C---:B------:R-:W-:Y:S01]  /*0200*/  ISETP.LT.AND P3, PT, R29.reuse, 0xc4, !P0 ;  /* 0x000000c41d00780c */ /* 0x040fe20004761270 */
[----:B------:R-:W-:Y:S01]  /*0210*/  IMAD R29, R29, 0x140, R15 ;  /* 0x000001401d1d7824 */ /* 0x000fe200078e020f */
[C---:B------:R-:W-:Y:S01]  /*0220*/  ISETP.LT.AND P4, PT, R14.reuse, 0xc4, !P0 ;  /* 0x000000c40e00780c */ /* 0x040fe20004781270 */
[----:B------:R-:W-:Y:S01]  /*0230*/  IMAD.WIDE R22, R23, 0x4, R30 ;  /* 0x0000000417167825 */ /* 0x000fe200078e021e */
[----:B------:R-:W-:Y:S01]  /*0240*/  LOP3.LUT R0, R21, 0x3c, R0, 0xf8, !PT ;  /* 0x0000003c15007812 */ /* 0x000fe200078ef800 */
[----:B------:R1:W2:Y:S02]  /*0250*/  @P1 LDG.E.EL.128 R4, desc[UR6][R18.64] ;  /* 0x0000000612041981 */ /* 0x0002a4000c2e1d00 */
[----:B------:R-:W-:Y:S02]  /*0260*/  IMAD R17, R14, 0x140, R15 ;  /* 0x000001400e117824 */ /* 0x000fe400078e020f */
[----:B------:R-:W-:Y:S01]  /*0270*/  IMAD.WIDE R28, R29, 0x4, R30 ;  /* 0x000000041d1c7825 */ /* 0x000fe200078e021e */
[----:B------:R3:W4:Y:S01]  /*0280*/  @P2 LDG.E.EL.128 R8, desc[UR6][R22.64] ;  /* 0x0000000616082981 */ /* 0x000722000c2e1d00 */
[----:B------:R-:W-:-:S02]  /*0290*/  CS2R R12, SRZ ;  /* 0x00000000000c7805 */ /* 0x000fc4000001ff00 */
[----:B------:R-:W-:Y:S01]  /*02a0*/  CS2R R14, SRZ ;  /* 0x00000000000e7805 */ /* 0x000fe2000001ff00 */
[----:B------:R-:W-:Y:S01]  /*02b0*/  IMAD.WIDE R30, R17, 0x4, R30 ;  /* 0x00000004111e7825 */ /* 0x000fe200078e021e */
[----:B------:R-:W-:Y:S02]  /*02c0*/  CS2R R16, SRZ ;  /* 0x0000000000107805 */ /* 0x000fe4000001ff00 */
[----:B-1----:R-:W-:Y:S02]  /*02d0*/  CS2R R18, SRZ ;  /* 0x0000000000127805 */ /* 0x002fe4000001ff00 */
[----:B------:R-:W-:Y:S01]  /*02e0*/  CS2R R20, SRZ ;  /* 0x0000000000147805 */ /* 0x000fe2000001ff00 */
[----:B-----5:R-:W-:Y:S01]  /*02f0*/  IMAD.WIDE R26, R24, 0x4, R26 ;  /* 0x00000004181a7825 */ /* 0x020fe200078e021a */
[----:B------:R1:W5:Y:S01]  /*0300*/  @P3 LDG.E.EL.128 R12, desc[UR6][R28.64] ;  /* 0x000000061c0c3981 */ /* 0x000362000c2e1d00 */
[----:B---3--:R-:W-:-:S03]  /*0310*/  CS2R R22, SRZ ;  /* 0x0000000000167805 */ /* 0x008fc6000001ff00 */
[----:B------:R-:W3:Y:S04]  /*0320*/  @P4 LDG.E.EL.128 R16, desc[UR6][R30.64] ;  /* 0x000000061e104981 */ /* 0x000ee8000c2e1d00 */
[----:B------:R-:W2:Y:S01]  /*0330*/  @!P0 LDG.E.EL.128 R20, desc[UR6][R26.64] ;  /* 0x000000061a148981 */ /* 0x000ea2000c2e1d00 */
[----:B-1----:R-:W1:Y:S02]  /*0340*/  LDC.64 R28, c[0x0][0x220] ;  /* 0x00008800ff1c7b82 */ /* 0x002e640000000a00 */
[----:B-1----:R-:W-:-:S04]  /*0350*/  IMAD.WIDE R28, R24, 0x4, R28 ;  /* 0x00000004181c7825 */ /* 0x002fc800078e021c */
[C---:B--2---:R-:W-:Y:S01]  /*0360*/  FADD R4, -R20.reuse, R4 ;  /* 0x0000000414047221 */ /* 0x044fe20000000100 */
[C---:B----4-:R-:W-:Y:S01]  /*0370*/  FADD R25, -R20.reuse, R8 ;  /* 0x0000000814197221 */ /* 0x050fe20000000100 */
[C---:B-----5:R-:W-:Y:S01]  /*0380*/  FADD R12, -R20.reuse, R12 ;  /* 0x0000000c140c7221 */ /* 0x060fe20000000100 */
[----:B---3--:R-:W-:Y:S01]  /*0390*/  FADD R16, -R20, R16 ;  /* 0x0000001014107221 */ /* 0x008fe20000000100 */
[C---:B------:R-:W-:Y:S01]  /*03a0*/  FADD R5, -R21.reuse, R5 ;  /* 0x0000000515057221 */ /* 0x040fe20000000100 */
[C---:B------:R-:W-:Y:S01]  /*03b0*/  FADD R20, -R21.reuse, R9 ;  /* 0x0000000915147221 */ /* 0x040fe20000000100 */
[C---:B------:R-:W-:Y:S01]  /*03c0*/  FADD R13, -R21.reuse, R13 ;  /* 0x0000000d150d7221 */ /* 0x040fe20000000100 */
[----:B------:R-:W-:Y:S01]  /*03d0*/  FADD R17, -R21, R17 ;  /* 0x0000001115117221 */ /* 0x000fe20000000100 */
[----:B------:R-:W-:Y:S01]  /*03e0*/  FADD R21, -R22, R10 ;  /* 0x0000000a16157221 */ /* 0x000fe20000000100 */
[----:B------:R-:W-:Y:S01]  /*03f0*/  FADD R26, -R23, R11 ;  /* 0x0000000b171a7221 */ /* 0x000fe20000000100 */
[----:B------:R-:W-:-:S02]  /*0400*/  CS2R R8, SRZ ;  /* 0x0000000000087805 */ /* 0x000fc4000001ff00 */
[----:B------:R-:W-:-:S06]  /*0410*/  CS2R R10, SRZ ;  /* 0x00000000000a7805 */ /* 0x000fcc000001ff00 */
[----:B------:R-:W2:Y:S01]  /*0420*/  @!P0 LDG.E.EL.128 R8, desc[UR6][R28.64] ;  /* 0x000000061c088981 */ /* 0x000ea2000c2e1d00 */
[C---:B------:R-:W-:Y:S01]  /*0430*/  FADD R6, -R22.reuse, R6 ;  /* 0x0000000616067221 */ /* 0x040fe20000000100 */
[C---:B------:R-:W-:Y:S01]  /*0440*/  FADD R14, -R22.reuse, R14 ;  /* 0x0000000e160e7221 */ /* 0x040fe20000000100 */
[----:B------:R-:W-:Y:S01]  /*0450*/  FADD R18, -R22, R18 ;  /* 0x0000001216127221 */ /* 0x000fe20000000100 */
[C---:B------:R-:W-:Y:S01]  /*0460*/  FADD R22, -R23.reuse, R7 ;  /* 0x0000000717167221 */ /* 0x040fe20000000100 */
[C---:B------:R-:W-:Y:S01]  /*0470*/  FADD R7, -R23.reuse, R19 ;  /* 0x0000001317077221 */ /* 0x040fe20000000100 */
[----:B------:R-:W-:Y:S01]  /*0480*/  FADD R15, -R23, R15 ;  /* 0x0000000f170f7221 */ /* 0x000fe20000000100 */
[----:B--2---:R-:W-:-:S04]  /*0490*/  FADD R27, R8, 0.0010000000474974513054 ;  /* 0x3a83126f081b7421 */ /* 0x004fc80000000000 */
[----:B------:R-:W1:Y:S01]  /*04a0*/  MUFU.SQRT R8, R27 ;  /* 0x0000001b00087308 */ /* 0x000e620000002000 */
[----:B------:R-:W-:Y:S01]  /*04b0*/  FADD R19, R10, 0.0010000000474974513054 ;  /* 0x3a83126f0a137421 */ /* 0x000fe20000000000 */
[----:B------:R-:W-:-:S06]  /*04c0*/  FADD R11, R11, 0.0010000000474974513054 ;  /* 0x3a83126f0b0b7421 */ /* 0x000fcc0000000000 */
[----:B------:R-:W2:Y:S01]  /*04d0*/  MUFU.SQRT R30, R11 ;  /* 0x0000000b001e7308 */ /* 0x000ea20000002000 */
[----:B-1----:R-:W-:-:S07]  /*04e0*/  FSETP.GT.AND P6, PT, R8, 8.50705917302346158658e+37, PT ;  /* 0x7e8000000800780b */ /* 0x002fce0003fc4000 */
[----:B------:R-:W1:Y:S01]  /*04f0*/  MUFU.SQRT R19, R19 ;  /* 0x0000001300137308 */ /* 0x000e620000002000 */
[----:B------:R-:W-:Y:S01]  /*0500*/  FSETP.GEU.AND P1, PT, R8, 1.175494350822287508e-38, PT ;  /* 0x008000000800780b */ /* 0x000fe20003f2e000 */
[----:B------:R-:W-:Y:S02]  /*0510*/  IMAD.MOV.U32 R10, RZ, RZ, 0x3e800000 ;  /* 0x3e800000ff0a7424 */ /* 0x000fe400078e00ff */
[----:B------:R-:W-:-:S03]  /*0520*/  FADD R9, R9, 0.0010000000474974513054 ;  /* 0x3a83126f09097421 */ /* 0x000fc60000000000 */
[----:B------:R-:W-:Y:S01]  /*0530*/  FSEL R28, R10, 1, P6 ;  /* 0x3f8000000a1c7808 */ /* 0x000fe20003000000 */
[----:B------:R-:W-:Y:S01]  /*0540*/  @P6 FMUL R8, R8, 0.25 ;  /* 0x3e80000008086820 */ /* 0x000fe20000400000 */
[----:B--2---:R-:W-:Y:S02]  /*0550*/  FSETP.GT.AND P6, PT, R30, 8.50705917302346158658e+37, PT ;  /* 0x7e8000001e00780b */ /* 0x004fe40003fc4000 */
[----:B-1----:R-:W-:-:S03]  /*0560*/  FSETP.GT.AND P4, PT, R19, 8.50705917302346158658e+37, PT ;  /* 0x7e8000001300780b */ /* 0x002fc60003f84000 */
[----:B------:R-:W-:Y:S01]  /*0570*/  @!P1 FMUL R8, R8, 16777216 ;  /* 0x4b80000008089820 */ /* 0x000fe20000400000 */
[----:B------:R-:W-:Y:S01]  /*0580*/  @!P1 FMUL R28, R28, 16777216 ;  /* 0x4b8000001c1c9820 */ /* 0x000fe20000400000 */
[----:B------:R-:W-:Y:S01]  /*0590*/  FSETP.GEU.AND P1, PT, R30, 1.175494350822287508e-38, PT ;  /* 0x008000001e00780b */ /* 0x000fe20003f2e000 */
[----:B------:R-:W1:Y:S01]  /*05a0*/  MUFU.SQRT R23, R9 ;  /* 0x0000000900177308 */ /* 0x000e620000002000 */
[----:B------:R-:W-:-:S04]  /*05b0*/  FSETP.GEU.AND P5, PT, R19, 1.175494350822287508e-38, PT ;  /* 0x008000001300780b */ /* 0x000fc80003fae000 */
[----:B------:R-:W-:-:S03]  /*05c0*/  @P6 FMUL R30, R30, 0.25 ;  /* 0x3e8000001e1e6820 */ /* 0x000fc60000400000 */
[----:B------:R-:W2:Y:S01]  /*05d0*/  MUFU.RCP R9, R8 ;  /* 0x0000000800097308 */ /* 0x000ea20000001000 */
[----:B------:R-:W-:-:S03]  /*05e0*/  @P4 FMUL R19, R19, 0.25 ;  /* 0x3e80000013134820 */ /* 0x000fc60000400000 */
[----:B------:R-:W-:Y:S02]  /*05f0*/  @!P1 FMUL R30, R30, 16777216 ;  /* 0x4b8000001e1e9820 */ /* 0x000fe40000400000 */
[----:B------:R-:W-:Y:S01]  /*0600*/  @!P5 FMUL R19, R19, 16777216 ;  /* 0x4b8000001313d820 */ /* 0x000fe20000400000 */
[----:B-1----:R-:W-:-:S03]  /*0610*/  FSETP.GT.AND P2, PT, R23, 8.50705917302346158658e+37, PT ;  /* 0x7e8000001700780b */ /* 0x002fc60003f44000 */
[----:B------:R-:W1:Y:S01]  /*0620*/  MUFU.RCP R27, R19 ;  /* 0x00000013001b7308 */ /* 0x000e620000001000 */
[----:B------:R-:W-:Y:S02]  /*0630*/  FSETP.GEU.AND P3, PT, R23, 1.175494350822287508e-38, PT ;  /* 0x008000001700780b */ /* 0x000fe40003f6e000 */
[----:B------:R-:W-:-:S05]  /*0640*/  FSEL R11, R10, 1, P6 ;  /* 0x3f8000000a0b7808 */ /* 0x000fca0003000000 */
[----:B------:R-:W3:Y:S01]  /*0650*/  MUFU.RCP R30, R30 ;  /* 0x0000001e001e7308 */ /* 0x000ee20000001000 */
[----:B--2---:R-:W-:Y:S01]  /*0660*/  FMUL R9, R9, R28 ;  /* 0x0000001c09097220 */ /* 0x004fe20000400000 */
[----:B------:R-:W-:Y:S01]  /*0670*/  FSEL R28, R10, 1, P4 ;  /* 0x3f8000000a1c7808 */ /* 0x000fe20002000000 */
[----:B------:R-:W-:Y:S01]  /*0680*/  @P2 FMUL R23, R23, 0.25 ;  /* 0x3e80000017172820 */ /* 0x000fe20000400000 */
[----:B------:R-:W-:-:S03]  /*0690*/  @!P1 FMUL R11, R11, 16777216 ;  /* 0x4b8000000b0b9820 */ /* 0x000fc60000400000 */
[----:B------:R-:W-:Y:S01]  /*06a0*/  @!P5 FMUL R28, R28, 16777216 ;  /* 0x4b8000001c1cd820 */ /* 0x000fe20000400000 */
[----:B------:R-:W-:Y:S01]  /*06b0*/  @!P3 FMUL R23, R23, 16777216 ;  /* 0x4b8000001717b820 */ /* 0x000fe20000400000 */
[----:B------:R-:W-:Y:S02]  /*06c0*/  FSEL R8, R10, 1, P2 ;  /* 0x3f8000000a087808 */ /* 0x000fe40001000000 */
[----:B-1----:R-:W-:Y:S01]  /*06d0*/  FMUL R27, R27, R28 ;  /* 0x0000001c1b1b7220 */ /* 0x002fe20000400000 */
[----:B---3--:R-:W-:Y:S02]  /*06e0*/  FMUL R28, R30, R11 ;  /* 0x0000000b1e1c7220 */ /* 0x008fe40000400000 */
[----:B------:R-:W1:Y:S01]  /*06f0*/  LDC.64 R10, c[0x0][0x228] ;  /* 0x00008a00ff0a7b82 */ /* 0x000e620000000a00 */
[----:B------:R-:W2:Y:S01]  /*0700*/  MUFU.RCP R23, R23 ;  /* 0x0000001700177308 */ /* 0x000ea20000001000 */
[----:B------:R-:W-:-:S06]  /*0710*/  @!P3 FMUL R8, R8, 16777216 ;  /* 0x4b8000000808b820 */ /* 0x000fcc0000400000 */
[----:B------:R-:W3:Y:S01]  /*0720*/  LDC.64 R30, c[0x0][0x230] ;  /* 0x00008c00ff1e7b82 */ /* 0x000ee20000000a00 */
[C---:B------:R-:W-:Y:S01]  /*0730*/  FMUL R19, R28.reuse, R26 ;  /* 0x0000001a1c137220 */ /* 0x040fe20000400000 */
[C---:B------:R-:W-:Y:S01]  /*0740*/  FMUL R7, R28.reuse, R7 ;  /* 0x000000071c077220 */ /* 0x040fe20000400000 */
[C---:B------:R-:W-:Y:S01]  /*0750*/  FMUL R22, R28.reuse, R22 ;  /* 0x000000161c167220 */ /* 0x040fe20000400000 */
[C---:B------:R-:W-:Y:S01]  /*0760*/  FMUL R18, R27.reuse, R18 ;  /* 0x000000121b127220 */ /* 0x040fe20000400000 */
[----:B------:R-:W-:Y:S01]  /*0770*/  FMUL R26, R27, R14 ;  /* 0x0000000e1b1a7220 */ /* 0x000fe20000400000 */
[----:B--2---:R-:W-:Y:S01]  /*0780*/  FMUL R8, R23, R8 ;  /* 0x0000000817087220 */ /* 0x004fe20000400000 */
[----:B------:R-:W-:Y:S01]  /*0790*/  FMUL R23, R28, R15 ;  /* 0x0000000f1c177220 */ /* 0x000fe20000400000 */
[C---:B------:R-:W-:Y:S01]  /*07a0*/  FMUL R21, R27.reuse, R21 ;  /* 0x000000151b157220 */ /* 0x040fe20000400000 */
[----:B------:R-:W-:Y:S01]  /*07b0*/  FMUL R6, R27, R6 ;  /* 0x000000061b067220 */ /* 0x000fe20000400000 */
[C---:B------:R-:W-:Y:S01]  /*07c0*/  FMUL R27, R8.reuse, R13 ;  /* 0x0000000d081b7220 */ /* 0x040fe20000400000 */
[C---:B------:R-:W-:Y:S01]  /*07d0*/  FMUL R28, R9.reuse, R12 ;  /* 0x0000000c091c7220 */ /* 0x040fe20000400000 */
[C---:B------:R-:W-:Y:S01]  /*07e0*/  FMUL R17, R8.reuse, R17 ;  /* 0x0000001108117220 */ /* 0x040fe20000400000 */
[C---:B------:R-:W-:Y:S01]  /*07f0*/  FMUL R20, R8.reuse, R20 ;  /* 0x0000001408147220 */ /* 0x040fe20000400000 */
[----:B------:R-:W-:Y:S01]  /*0800*/  FMUL R5, R8, R5 ;  /* 0x0000000508057220 */ /* 0x000fe20000400000 */
[C---:B------:R-:W-:Y:S01]  /*0810*/  FMUL R16, R9.reuse, R16 ;  /* 0x0000001009107220 */ /* 0x040fe20000400000 */
[C---:B------:R-:W-:Y:S01]  /*0820*/  FMUL R25, R9.reuse, R25 ;  /* 0x0000001909197220 */ /* 0x040fe20000400000 */
[----:B------:R-:W-:Y:S01]  /*0830*/  FMUL R4, R9, R4 ;  /* 0x0000000409047220 */ /* 0x000fe20000400000 */
[----:B-1----:R-:W-:Y:S01]  /*0840*/  IMAD.WIDE R12, R24, 0x4, R10 ;  /* 0x00000004180c7825 */ /* 0x002fe200078e020a */
[----:B------:R-:W-:-:S02]  /*0850*/  CS2R R8, SRZ ;  /* 0x0000000000087805 */ /* 0x000fc4000001ff00 */
[----:B------:R-:W-:Y:S02]  /*0860*/  CS2R R10, SRZ ;  /* 0x00000000000a7805 */ /* 0x000fe4000001ff00 */
[----:B------:R-:W-:Y:S01]  /*0870*/  CS2R R14, SRZ ;  /* 0x00000000000e7805 */ /* 0x000fe2000001ff00 */
[----:B---3--:R-:W-:-:S03]  /*0880*/  IMAD.WIDE R30, R24, 0x4, R30 ;  /* 0x00000004181e7825 */ /* 0x008fc600078e021e */
[----:B------:R1:W2:Y:S02]  /*0890*/  @!P0 LDG.E.EL.128 R8, desc[UR6][R12.64] ;  /* 0x000000060c088981 */ /* 0x0002a4000c2e1d00 */
[----:B-1----:R-:W-:-:S06]  /*08a0*/  CS2R R12, SRZ ;  /* 0x00000000000c7805 */ /* 0x002fcc000001ff00 */
[----:B------:R-:W2:Y:S01]  /*08b0*/  @!P0 LDG.E.EL.128 R12, desc[UR6][R30.64] ;  /* 0x000000061e0c8981 */ /* 0x000ea2000c2e1d00 */
[----:B------:R-:W1:Y:S01]  /*08c0*/  S2UR UR5, SR_CgaCtaId ;  /* 0x00000000000579c3 */ /* 0x000e620000008800 */
[----:B------:R-:W-:Y:S02]  /*08d0*/  UMOV UR4, 0x400 ;  /* 0x0000040000047882 */ /* 0x000fe40000000000 */
[----:B-1----:R-:W-:Y:S01]  /*08e0*/  UPRMT UR4, UR5, 0x654, UR4 ;  /* 0x0000065405047896 */ /* 0x002fe20008000004 */
[-CC-:B--2---:R-:W-:Y:S01]  /*08f0*/  FFMA R4, R4, R8.reuse, R12.reuse ;  /* 0x0000000804047223 */ /* 0x184fe2000000000c */
[-CC-:B------:R-:W-:Y:S01]  /*0900*/  FFMA R25, R25, R8.reuse, R12.reuse ;  /* 0x0000000819197223 */ /* 0x180fe2000000000c */
[-CC-:B------:R-:W-:Y:S01]  /*0910*/  FFMA R28, R28, R8.reuse, R12.reuse ;  /* 0x000000081c1c7223 */ /* 0x180fe2000000000c */
[----:B------:R-:W-:Y:S02]  /*0920*/  FFMA R16, R16, R8, R12 ;  /* 0x0000000810107223 */ /* 0x000fe4000000000c */
[----:B------:R-:W1:Y:S01]  /*0930*/  S2R R8, SR_TID.X ;  /* 0x0000000000087919 */ /* 0x000e620000002100 */
[-CC-:B------:R-:W-:Y:S01]  /*0940*/  FFMA R5, R5, R9.reuse, R13.reuse ;  /* 0x0000000905057223 */ /* 0x180fe2000000000d */
[-CC-:B------:R-:W-:Y:S01]  /*0950*/  FFMA R20, R20, R9.reuse, R13.reuse ;  /* 0x0000000914147223 */ /* 0x180fe2000000000d */
[-CC-:B------:R-:W-:Y:S01]  /*0960*/  FFMA R27, R27, R9.reuse, R13.reuse ;  /* 0x000000091b1b7223 */ /* 0x180fe2000000000d */
[----:B------:R-:W-:Y:S01]  /*0970*/  FFMA R17, R17, R9, R13 ;  /* 0x0000000911117223 */ /* 0x000fe2000000000d */
[-CC-:B------:R-:W-:Y:S01]  /*0980*/  FFMA R6, R6, R10.reuse, R14.reuse ;  /* 0x0000000a06067223 */ /* 0x180fe2000000000e */
[-CC-:B------:R-:W-:Y:S01]  /*0990*/  FFMA R21, R21, R10.reuse, R14.reuse ;  /* 0x0000000a15157223 */ /* 0x180fe2000000000e */
[-CC-:B------:R-:W-:Y:S01]  /*09a0*/  FFMA R26, R26, R10.reuse, R14.reuse ;  /* 0x0000000a1a1a7223 */ /* 0x180fe2000000000e */
[----:B------:R-:W-:Y:S01]  /*09b0*/  FFMA R18, R18, R10, R14 ;  /* 0x0000000a12127223 */ /* 0x000fe2000000000e */
[-CC-:B------:R-:W-:Y:S01]  /*09c0*/  FFMA R22, R22, R11.reuse, R15.reuse ;  /* 0x0000000b16167223 */ /* 0x180fe2000000000f */
[-CC-:B------:R-:W-:Y:S01]  /*09d0*/  FFMA R19, R19, R11.reuse, R15.reuse ;  /* 0x0000000b13137223 */ /* 0x180fe2000000000f */
[-CC-:B------:R-:W-:Y:S01]  /*09e0*/  FFMA R23, R23, R11.reuse, R15.reuse ;  /* 0x0000000b17177223 */ /* 0x180fe2000000000f */
[----:B------:R-:W-:-:S02]  /*09f0*/  FFMA R7, R7, R11, R15 ;  /* 0x0000000b07077223 */ /* 0x000fc4000000000f */
[----:B------:R-:W-:Y:S02]  /*0a00*/  FSETP.GEU.AND P0, PT, R22, RZ, PT ;  /* 0x000000ff1600720b */ /* 0x000fe40003f0e000 */
[----:B-1----:R-:W-:Y:S02]  /*0a10*/  SHF.L.U32 R9, R8, 0x8, RZ ;  /* 0x0000000808097819 */ /* 0x002fe400000006ff */
[----:B------:R-:W-:Y:S02]  /*0a20*/  SHF.R.U32.HI R10, RZ, 0x4, R8 ;  /* 0x00000004ff0a7819 */ /* 0x000fe40000011608 */
[----:B------:R-:W-:Y:S02]  /*0a30*/  LOP3.LUT R9, R9, 0xf00, RZ, 0xc0, !PT ;  /* 0x00000f0009097812 */ /* 0x000fe400078ec0ff */
[----:B------:R-:W-:Y:S02]  /*0a40*/  SGXT.U32 R10, R10, 0x4 ;  /* 0x000000040a0a781a */ /* 0x000fe40000000000 */
[----:B------:R-:W-:-:S02]  /*0a50*/  LOP3.LUT R12, R9, 0x40, RZ, 0xfc, !PT ;  /* 0x00000040090c7812 */ /* 0x000fc400078efcff */
[C---:B------:R-:W-:Y:S02]  /*0a60*/  LOP3.LUT R13, R9.reuse, 0x80, RZ, 0xfc, !PT ;  /* 0x00000080090d7812 */ /* 0x040fe400078efcff */
[C---:B------:R-:W-:Y:S02]  /*0a70*/  LOP3.LUT R10, R9.reuse, R10, RZ, 0xfc, !PT ;  /* 0x0000000a090a7212 */ /* 0x040fe400078efcff */
[C---:B------:R-:W-:Y:S02]  /*0a80*/  LOP3.LUT R14, R9.reuse, 0xc0, RZ, 0xfc, !PT ;  /* 0x000000c0090e7812 */ /* 0x040fe400078efcff */
[----:B------:R-:W-:Y:S02]  /*0a90*/  LEA.HI R11, R9, UR4, RZ, 0x1c ;  /* 0x00000004090b7c11 */ /* 0x000fe4000f8fe0ff */
[----:B------:R-:W-:Y:S02]  /*0aa0*/  LEA.HI R9, R12, UR4, RZ, 0x1c ;  /* 0x000000040c097c11 */ /* 0x000fe4000f8fe0ff */
[----:B------:R-:W-:-:S03]  /*0ab0*/  LEA.HI R13, R13, UR4, RZ, 0x1c ;  /* 0x000000040d0d7c11 */ /* 0x000fc6000f8fe0ff */
[----:B------:R-:W-:Y:S01]  /*0ac0*/  IMAD R12, R10, 0x4, R9 ;  /* 0x000000040a0c7824 */ /* 0x000fe200078e0209 */
[----:B------:R-:W-:Y:S01]  /*0ad0*/  FSETP.GEU.AND P1, PT, R6, RZ, PT ;  /* 0x000000ff0600720b */ /* 0x000fe20003f2e000 */
[----:B------:R-:W-:Y:S01]  /*0ae0*/  IMAD R9, R10, 0x4, R13 ;  /* 0x000000040a097824 */ /* 0x000fe200078e020d */
[----:B------:R-:W-:Y:S02]  /*0af0*/  FSEL R13, R22, RZ, P0 ;  /* 0x000000ff160d7208 */ /* 0x000fe40000000000 */
[----:B------:R-:W-:Y:S02]  /*0b00*/  FSETP.GEU.AND P0, PT, R25, RZ, PT ;  /* 0x000000ff1900720b */ /* 0x000fe40003f0e000 */
[----:B------:R-:W-:Y:S02]  /*0b10*/  FSETP.GEU.AND P3, PT, R4, RZ, PT ;  /* 0x000000ff0400720b */ /* 0x000fe40003f6e000 */
[----:B------:R-:W-:Y:S02]  /*0b20*/  LEA.HI R15, R14, UR4, RZ, 0x1c ;  /* 0x000000040e0f7c11 */ /* 0x000fe4000f8fe0ff */
[----:B------:R-:W-:-:S02]  /*0b30*/  FSETP.GEU.AND P2, PT, R5, RZ, PT ;  /* 0x000000ff0500720b */ /* 0x000fc40003f4e000 */
[----:B------:R-:W-:Y:S02]  /*0b40*/  FSEL R6, R6, RZ, P1 ;  /* 0x000000ff06067208 */ /* 0x000fe40000800000 */
[----:B------:R-:W-:Y:S02]  /*0b50*/  FSETP.GEU.AND P1, PT, R19, RZ, PT ;  /* 0x000000ff1300720b */ /* 0x000fe40003f2e000 */
[----:B------:R-:W-:Y:S01]  /*0b60*/  FSEL R14, R25, RZ, P0 ;  /* 0x000000ff190e7208 */ /* 0x000fe20000000000 */
[----:B------:R-:W-:Y:S01]  /*0b70*/  IMAD R11, R10, 0x4, R11 ;  /* 0x000000040a0b7824 */ /* 0x000fe200078e020b */
[----:B------:R-:W-:Y:S02]  /*0b80*/  FSETP.GEU.AND P0, PT, R28, RZ, PT ;  /* 0x000000ff1c00720b */ /* 0x000fe40003f0e000 */
[----:B------:R-:W-:Y:S02]  /*0b90*/  FSEL R4, R4, RZ, P3 ;  /* 0x000000ff04047208 */ /* 0x000fe40001800000 */
[----:B------:R-:W-:-:S02]  /*0ba0*/  FSEL R5, R5, RZ, P2 ;  /* 0x000000ff05057208 */ /* 0x000fc40001000000 */
[----:B------:R-:W-:Y:S02]  /*0bb0*/  FSETP.GEU.AND P3, PT, R20, RZ, PT ;  /* 0x000000ff1400720b */ /* 0x000fe40003f6e000 */
[----:B------:R-:W-:Y:S02]  /*0bc0*/  FSETP.GEU.AND P2, PT, R21, RZ, PT ;  /* 0x000000ff1500720b */ /* 0x000fe40003f4e000 */
[----:B------:R-:W-:Y:S02]  /*0bd0*/  FSEL R19, R19, RZ, P1 ;  /* 0x000000ff13137208 */ /* 0x000fe40000800000 */
[----:B------:R-:W-:Y:S02]  /*0be0*/  LEA R10, R10, R15, 0x2 ;  /* 0x0000000f0a0a7211 */ /* 0x000fe400078e10ff */
[----:B------:R-:W-:Y:S02]  /*0bf0*/  FSEL R28, R28, RZ, P0 ;  /* 0x000000ff1c1c7208 */ /* 0x000fe40000000000 */
[----:B------:R-:W-:Y:S01]  /*0c00*/  FSETP.GEU.AND P1, PT, R27, RZ, PT ;  /* 0x000000ff1b00720b */ /* 0x000fe20003f2e000 */
[----:B------:R1:W-:Y:S01]  /*0c10*/  STS [R11], R4 ;  /* 0x000000040b007388 */ /* 0x0003e20000000800 */
[----:B------:R-:W-:-:S02]  /*0c20*/  FSETP.GEU.AND P0, PT, R26, RZ, PT ;  /* 0x000000ff1a00720b */ /* 0x000fc40003f0e000 */
[----:B------:R-:W-:Y:S01]  /*0c30*/  FSEL R15, R20, RZ, P3 ;  /* 0x000000ff140f7208 */ /* 0x000fe20001800000 */
[----:B------:R-:W-:Y:S01]  /*0c40*/  STS [R12+0x100], R5 ;  /* 0x000100050c007388 */ /* 0x000fe20000000800 */
[----:B------:R-:W-:Y:S02]  /*0c50*/  FSEL R27, R27, RZ, P1 ;  /* 0x000000ff1b1b7208 */ /* 0x000fe40000800000 */
[----:B------:R-:W-:Y:S01]  /*0c60*/  FSETP.GEU.AND P1, PT, R16, RZ, PT ;  /* 0x000000ff1000720b */ /* 0x000fe20003f2e000 */
[----:B------:R-:W-:Y:S01]  /*0c70*/  STS [R9+0x200], R6 ;  /* 0x0002000609007388 */ /* 0x000fe20000000800 */
[----:B-1----:R-:W-:-:S03]  /*0c80*/  FSEL R4, R21, RZ, P2 ;  /* 0x000000ff15047208 */ /* 0x002fc60001000000 */
[----:B------:R-:W-:Y:S01]  /*0c90*/  STS [R10+0x300], R13 ;  /* 0x0003000d0a007388 */ /* 0x000fe20000000800 */
[----:B------:R-:W-:Y:S02]  /*0ca0*/  FSEL R26, R26, RZ, P0 ;  /* 0x000000ff1a1a7208 */ /* 0x000fe40000000000 */
[----:B------:R-:W-:Y:S01]  /*0cb0*/  FSETP.GEU.AND P0, PT, R17, RZ, PT ;  /* 0x000000ff1100720b */ /* 0x000fe20003f0e000 */
[----:B------:R-:W-:Y:S01]  /*0cc0*/  STS [R11+0x40], R14 ;  /* 0x0000400e0b007388 */ /* 0x000fe20000000800 */
[----:B------:R-:W-:-:S03]  /*0cd0*/  FSETP.GEU.AND P2, PT, R23, RZ, PT ;  /* 0x000000ff1700720b */ /* 0x000fc60003f4e000 */
[----:B------:R-:W-:Y:S01]  /*0ce0*/  STS [R12+0x140], R15 ;  /* 0x0001400f0c007388 */ /* 0x000fe20000000800 */
[----:B------:R-:W-:-:S03]  /*0cf0*/  FSEL R17, R17, RZ, P0 ;  /* 0x000000ff11117208 */ /* 0x000fc60000000000 */
[----:B------:R1:W-:Y:S01]  /*0d00*/  STS [R9+0x240], R4 ;  /* 0x0002400409007388 */ /* 0x0003e20000000800 */
[----:B------:R-:W-:Y:S02]  /*0d10*/  FSEL R23, R23, RZ, P2 ;  /* 0x000000ff17177208 */ /* 0x000fe40001000000 */
[C---:B------:R-:W-:Y:S01]  /*0d20*/  FSETP.GEU.AND P0, PT, R7.reuse, RZ, PT ;  /* 0x000000ff0700720b */ /* 0x040fe20003f0e000 */
[----:B------:R-:W-:Y:S01]  /*0d30*/  STS [R10+0x340], R19 ;  /* 0x000340130a007388 */ /* 0x000fe20000000800 */
[----:B-1----:R-:W-:Y:S02]  /*0d40*/  FSEL R4, R16, RZ, P1 ;  /* 0x000000ff10047208 */ /* 0x002fe40000800000 */
[----:B------:R-:W-:Y:S01]  /*0d50*/  FSETP.GEU.AND P1, PT, R18, RZ, PT ;  /* 0x000000ff1200720b */ /* 0x000fe20003f2e000 */
[----:B------:R-:W-:Y:S01]  /*0d60*/  STS [R11+0x80], R28 ;  /* 0x0000801c0b007388 */ /* 0x000fe20000000800 */
[----:B------:R-:W-:Y:S01]  /*0d70*/  IMAD.SHL.U32 R16, R8, 0x4, RZ ;  /* 0x0000000408107824 */ /* 0x000fe200078e00ff */
[----:B------:R-:W-:-:S02]  /*0d80*/  FSEL R7, R7, RZ, P0 ;  /* 0x000000ff07077208 */ /* 0x000fc40000000000 */
[----:B------:R-:W-:Y:S01]  /*0d90*/  STS [R12+0x180], R27 ;  /* 0x0001801b0c007388 */ /* 0x000fe20000000800 */
[----:B------:R-:W-:-:S03]  /*0da0*/  FSEL R18, R18, RZ, P1 ;  /* 0x000000ff12127208 */ /* 0x000fc60000800000 */
[----:B------:R-:W-:Y:S04]  /*0db0*/  STS [R9+0x280], R26 ;  /* 0x0002801a09007388 */ /* 0x000fe80000000800 */
[----:B------:R-:W-:Y:S01]  /*0dc0*/  STS [R10+0x380], R23 ;  /* 0x000380170a007388 */ /* 0x000fe20000000800 */
[----:B------:R-:W-:-:S03]  /*0dd0*/  LOP3.LUT R16, R16, 0x3fc, RZ, 0xc0, !PT ;  /* 0x000003fc10107812 */ /* 0x000fc600078ec0ff */
[----:B------:R1:W-:Y:S04]  /*0de0*/  STS [R11+0xc0], R4 ;  /* 0x0000c0040b007388 */ /* 0x0003e80000000800 */
[----:B------:R-:W-:Y:S04]  /*0df0*/  STS [R12+0x1c0], R17 ;  /* 0x0001c0110c007388 */ /* 0x000fe80000000800 */
[----:B------:R2:W-:Y:S04]  /*0e00*/  STS [R9+0x2c0], R18 ;  /* 0x0002c01209007388 */ /* 0x0005e80000000800 */
[----:B------:R-:W-:Y:S01]  /*0e10*/  STS [R10+0x3c0], R7 ;  /* 0x0003c0070a007388 */ /* 0x000fe20000000800 */
[----:B------:R-:W-:-:S02]  /*0e20*/  LOP3.LUT R5, R16, 0x400, RZ, 0xfc, !PT ;  /* 0x0000040010057812 */ /* 0x000fc400078efcff */
[----:B------:R-:W-:Y:S02]  /*0e30*/  LOP3.LUT R6, R16, 0x800, RZ, 0xfc, !PT ;  /* 0x0000080010067812 */ /* 0x000fe400078efcff */
[----:B------:R-:W-:Y:S02]  /*0e40*/  SHF.R.U32.HI R8, RZ, 0x2, R8 ;  /* 0x00000002ff087819 */ /* 0x000fe40000011608 */
[----:B-1----:R-:W-:Y:S02]  /*0e50*/  SHF.R.U32.HI R4, RZ, 0x4, R5 ;  /* 0x00000004ff047819 */ /* 0x002fe40000011605 */
[----:B------:R-:W-:Y:S02]  /*0e60*/  SHF.R.U32.HI R6, RZ, 0x4, R6 ;  /* 0x00000004ff067819 */ /* 0x000fe40000011606 */
[----:B------:R-:W-:Y:S02]  /*0e70*/  LOP3.LUT R8, R8, 0x3c, RZ, 0xc0, !PT ;  /* 0x0000003c08087812 */ /* 0x000fe400078ec0ff */
[----:B------:R-:W-:-:S02]  /*0e80*/  LOP3.LUT R4, R4, 0x7c, RZ, 0xc0, !PT ;  /* 0x0000007c04047812 */ /* 0x000fc400078ec0ff */
[----:B------:R-:W-:Y:S01]  /*0e90*/  LOP3.LUT R6, R6, 0xbc, RZ, 0xc0, !PT ;  /* 0x000000bc06067812 */ /* 0x000fe200078ec0ff */
[----:B------:R-:W-:Y:S02]  /*0ea0*/  VIADD R5, R8, UR4 ;  /* 0x0000000408057c36 */ /* 0x000fe40008000000 */
[----:B------:R-:W-:Y:S01]  /*0eb0*/  VIADD R11, R4, UR4 ;  /* 0x00000004040b7c36 */ /* 0x000fe20008000000 */
[----:B--2---:R-:W-:Y:S01]  /*0ec0*/  IADD3 R9, R6, UR4, RZ ;  /* 0x0000000406097c10 */ /* 0x004fe2000fffe0ff */
[C---:B------:R-:W-:Y:S01]  /*0ed0*/  IMAD R17, R16.reuse, 0x4, R5 ;  /* 0x0000000410117824 */ /* 0x040fe200078e0205 */
[----:B------:R-:W-:Y:S01]  /*0ee0*/  BAR.SYNC.DEFER_BLOCKING 0x0 ;  /* 0x0000000000007b1d */ /* 0x000fe20000010000 */
[C---:B------:R-:W-:Y:S02]  /*0ef0*/  IMAD R25, R16.reuse, 0x4, R11 ;  /* 0x0000000410197824 */ /* 0x040fe400078e020b */
[----:B------:R-:W-:Y:S01]  /*0f00*/  IMAD R27, R16, 0x4, R9 ;  /* 0x00000004101b7824 */ /* 0x000fe200078e0209 */
[----:B------:R-:W-:-:S02]  /*0f10*/  LOP3.LUT R19, R3, 0x20, R2, 0xfe, !PT ;  /* 0x0000002003137812 */ /* 0x000fc400078efe02 */
[----:B------:R-:W-:Y:S02]  /*0f20*/  LOP3.LUT R18, R3, R2, RZ, 0xfc, !PT ;  /* 0x0000000203127212 */ /* 0x000fe400078efcff */
[----:B------:R-:W-:Y:S01]  /*0f30*/  LOP3.LUT R20, R3, 0x10, R2, 0xfe, !PT ;  /* 0x0000001003147812 */ /* 0x000fe200078efe02 */
[----:B------:R-:W-:-:S04]  /*0f40*/  IMAD.HI R22, R19, 0x66666667, RZ ;  /* 0x6666666713167827 */ /* 0x000fc800078e02ff */
[----:B------:R-:W-:Y:S01]  /*0f50*/  IMAD.HI R21, R18, 0x66666667, RZ ;  /* 0x6666666712157827 */ /* 0x000fe200078e02ff */
[----:B------:R-:W-:Y:S01]  /*0f60*/  SHF.R.U32.HI R23, RZ, 0x1f, R22 ;  /* 0x0000001fff177819 */ /* 0x000fe20000011616 */
[----:B------:R-:W-:Y:S04]  /*0f70*/  LDS R4, [R17] ;  /* 0x0000000011047984 */ /* 0x000fe80000000800 */
[----:B------:R-:W-:Y:S04]  /*0f80*/  LDS R5, [R17+0x4] ;  /* 0x0000040011057984 */ /* 0x000fe80000000800 */
[----:B------:R-:W-:Y:S04]  /*0f90*/  LDS R6, [R17+0x8] ;  /* 0x0000080011067984 */ /* 0x000fe80000000800 */
[----:B------:R1:W2:Y:S04]  /*0fa0*/  LDS R7, [R17+0xc] ;  /* 0x00000c0011077984 */ /* 0x0002a80000000800 */
[----:B------:R-:W-:Y:S04]  /*0fb0*/  LDS R8, [R25+0x1000] ;  /* 0x0010000019087984 */ /* 0x000fe80000000800 */
[----:B------:R-:W-:Y:S04]  /*0fc0*/  LDS R9, [R25+0x1004] ;  /* 0x0010040019097984 */ /* 0x000fe80000000800 */
[----:B------:R-:W-:Y:S04]  /*0fd0*/  LDS R10, [R25+0x1008] ;  /* 0x00100800190a7984 */ /* 0x000fe80000000800 */
[----:B------:R-:W3:Y:S04]  /*0fe0*/  LDS R11, [R25+0x100c] ;  /* 0x00100c00190b7984 */ /* 0x000ee80000000800 */
[----:B------:R-:W-:Y:S04]  /*0ff0*/  LDS R12, [R27+0x2000] ;  /* 0x002000001b0c7984 */ /* 0x000fe80000000800 */
[----:B------:R-:W-:Y:S04]  /*1000*/  LDS R13, [R27+0x2004] ;  /* 0x002004001b0d7984 */ /* 0x000fe80000000800 */
[----:B------:R-:W-:Y:S04]  /*1010*/  LDS R14, [R27+0x2008] ;  /* 0x002008001b0e7984 */ /* 0x000fe80000000800 */
[----:B------:R4:W5:Y:S01]  /*1020*/  LDS R15, [R27+0x200c] ;  /* 0x00200c001b0f7984 */ /* 0x0009620000000800 */
[----:B------:R-:W-:Y:S01]  /*1030*/  IMAD.HI R24, R20, 0x66666667, RZ ;  /* 0x6666666714187827 */ /* 0x000fe200078e02ff */
[----:B-1----:R-:W-:-:S02]  /*1040*/  LOP3.LUT R17, R3, 0x30, R2, 0xfe, !PT ;  /* 0x0000003003117812 */ /* 0x002fc400078efe02 */
[----:B------:R-:W1:Y:S01]  /*1050*/  LDC.64 R2, c[0x0][0x238] ;  /* 0x00008e00ff027b82 */ /* 0x000e620000000a00 */
[----:B------:R-:W-:Y:S02]  /*1060*/  LEA.HI.SX32 R22, R22, R23, 0x19 ;  /* 0x0000001716167211 */ /* 0x000fe400078fcaff */
[----:B------:R-:W-:Y:S02]  /*1070*/  SHF.R.U32.HI R26, RZ, 0x1f, R21 ;  /* 0x0000001fff1a7819 */ /* 0x000fe40000011615 */
[----:B------:R-:W-:Y:S02]  /*1080*/  SHF.R.U32.HI R23, RZ, 0x1f, R24 ;  /* 0x0000001fff177819 */ /* 0x000fe40000011618 */
[----:B------:R-:W-:Y:S02]  /*1090*/  ISETP.GE.AND P0, PT, R0, 0xc4, PT ;  /* 0x000000c40000780c */ /* 0x000fe40003f06270 */
[----:B------:R-:W-:Y:S02]  /*10a0*/  LEA.HI.SX32 R21, R21, R26, 0x19 ;  /* 0x0000001a15157211 */ /* 0x000fe400078fcaff */
[----:B------:R-:W-:-:S02]  /*10b0*/  LEA.HI.SX32 R23, R24, R23, 0x19 ;  /* 0x0000001718177211 */ /* 0x000fc400078fcaff */
[----:B------:R-:W-:Y:S01]  /*10c0*/  ISETP.LT.AND P1, PT, R19, 0x500, !P0 ;  /* 0x000005001300780c */ /* 0x000fe20004721270 */
[----:B------:R-:W-:Y:S02]  /*10d0*/  IMAD R19, R22, -0x140, R19 ;  /* 0xfffffec016137824 */ /* 0x000fe400078e0213 */
[----:B----4-:R-:W-:Y:S02]  /*10e0*/  IMAD R27, R21, -0x140, R18 ;  /* 0xfffffec0151b7824 */ /* 0x010fe400078e0212 */
[----:B------:R-:W-:Y:S01]  /*10f0*/  IMAD R25, R23, -0x140, R20 ;  /* 0xfffffec017197824 */ /* 0x000fe200078e0214 */
[----:B------:R-:W-:Y:S01]  /*1100*/  ISETP.LT.AND P3, PT, R18, 0x500, !P0 ;  /* 0x000005001200780c */ /* 0x000fe20004761270 */
[--C-:B------:R-:W-:Y:S01]  /*1110*/  IMAD R19, R19, 0xc4, R0.reuse ;  /* 0x000000c413137824 */ /* 0x100fe200078e0200 */
[----:B------:R-:W-:Y:S01]  /*1120*/  ISETP.LT.AND P2, PT, R20, 0x500, !P0 ;  /* 0x000005001400780c */ /* 0x000fe20004741270 */
[--C-:B------:R-:W-:Y:S01]  /*1130*/  IMAD R18, R27, 0xc4, R0.reuse ;  /* 0x000000c41b127824 */ /* 0x100fe200078e0200 */
[----:B------:R-:W-:Y:S01]  /*1140*/  LOP3.LUT R24, R16, 0xc00, RZ, 0xfc, !PT ;  /* 0x00000c0010187812 */ /* 0x000fe200078efcff */
[----:B------:R-:W-:Y:S01]  /*1150*/  IMAD R20, R25, 0xc4, R0 ;  /* 0x000000c419147824 */ /* 0x000fe200078e0200 */
[----:B------:R-:W-:Y:S01]  /*1160*/  ISETP.LT.AND P0, PT, R17, 0x500, !P0 ;  /* 0x000005001100780c */ /* 0x000fe20004701270 */
[----:B------:R-:W-:Y:S01]  /*1170*/  IMAD R25, R22, 0x63880, R19 ;  /* 0x0006388016197824 */ /* 0x000fe200078e0213 */
[----:B------:R-:W-:Y:S01]  /*1180*/  SHF.R.U32.HI R24, RZ, 0x4, R24 ;  /* 0x00000004ff187819 */ /* 0x000fe20000011618 */
[----:B------:R-:W-:-:S02]  /*1190*/  IMAD R19, R21, 0x63880, R18 ;  /* 0x0006388015137824 */ /* 0x000fc400078e0212 */
[----:B------:R-:W-:Y:S01]  /*11a0*/  IMAD R21, R23, 0x63880, R20 ;  /* 0x0006388017157824 */ /* 0x000fe200078e0214 */
[----:B------:R-:W-:Y:S01]  /*11b0*/  LOP3.LUT R24, R24, 0xfc, RZ, 0xc0, !PT ;  /* 0x000000fc18187812 */ /* 0x000fe200078ec0ff */
[----:B-1----:R-:W-:-:S04]  /*11c0*/  IMAD.WIDE R18, R19, 0x4, R2 ;  /* 0x0000000413127825 */ /* 0x002fc800078e0202 */
[----:B------:R-:W-:Y:S01]  /*11d0*/  IMAD.WIDE R20, R21, 0x4, R2 ;  /* 0x0000000415147825 */ /* 0x000fe200078e0202 */
[----:B------:R-:W-:-:S03]  /*11e0*/  IADD3 R27, R24, UR4, RZ ;  /* 0x00000004181b7c10 */ /* 0x000fc6000fffe0ff */
[----:B------:R-:W-:Y:S01]  /*11f0*/  IMAD.WIDE R22, R25, 0x4, R2 ;  /* 0x0000000419167825 */ /* 0x000fe200078e0202 */
[----:B--2---:R1:W-:Y:S04]  /*1200*/  @P3 STG.E.128 desc[UR6][R18.64], R4 ;  /* 0x0000000412003986 */ /* 0x0043e8000c101d06 */
[----:B---3--:R1:W-:Y:S01]  /*1210*/  @P2 STG.E.128 desc[UR6][R20.64], R8 ;  /* 0x0000000814002986 */ /* 0x0083e2000c101d06 */
[----:B------:R-:W-:-:S03]  /*1220*/  IMAD R27, R16, 0x4, R27 ;  /* 0x00000004101b7824 */ /* 0x000fc600078e021b */
[----:B-----5:R1:W-:Y:S01]  /*1230*/  @P1 STG.E.128 desc[UR6][R22.64], R12 ;  /* 0x0000000c16001986 */ /* 0x0203e2000c101d06 */
[----:B------:R-:W-:Y:S05]  /*1240*/  @!P0 EXIT ;  /* 0x000000000000894d */ /* 0x000fea0003800000 */
[----:B-1----:R-:W-:Y:S01]  /*1250*/  LDS R4, [R27+0x3000] ;  /* 0x003000001b047984 */ /* 0x002fe20000000800 */
[----:B------:R-:W-:-:S03]  /*1260*/  IMAD.HI R8, R17, 0x66666667, RZ ;  /* 0x6666666711087827 */ /* 0x000fc600078e02ff */
[----:B------:R-:W-:Y:S02]  /*1270*/  LDS R5, [R27+0x3004] ;  /* 0x003004001b057984 */ /* 0x000fe40000000800 */
[----:B------:R-:W-:Y:S02]  /*1280*/  SHF.R.U32.HI R9, RZ, 0x1f, R8 ;  /* 0x0000001fff097819 */ /* 0x000fe40000011608 */
[----:B------:R-:W-:Y:S02]  /*1290*/  LDS R6, [R27+0x3008] ;  /* 0x003008001b067984 */ /* 0x000fe40000000800 */
[----:B------:R-:W-:Y:S02]  /*12a0*/  LEA.HI.SX32 R8, R8, R9, 0x19 ;  /* 0x0000000908087211 */ /* 0x000fe400078fcaff */
[----:B------:R-:W0:Y:S03]  /*12b0*/  LDS R7, [R27+0x300c] ;  /* 0x00300c001b077984 */ /* 0x000e260000000800 */
[----:B------:R-:W-:-:S04]  /*12c0*/  IMAD R17, R8, -0x140, R17 ;  /* 0xfffffec008117824 */ /* 0x000fc800078e0211 */
[----:B------:R-:W-:-:S04]  /*12d0*/  IMAD R17, R17, 0xc4, R0 ;  /* 0x000000c411117824 */ /* 0x000fc800078e0200 */
[----:B------:R-:W-:-:S04]  /*12e0*/  IMAD R17, R8, 0x63880, R17 ;  /* 0x0006388008117824 */ /* 0x000fc800078e0211 */
[----:B------:R-:W-:-:S05]  /*12f0*/  IMAD.WIDE R2, R17, 0x4, R2 ;  /* 0x0000000411027825 */ /* 0x000fca00078e0202 */
[----:B0-----:R-:W-:Y:S01]  /*1300*/  STG.E.128 desc[UR6][R2.64], R4 ;  /* 0x0000000402007986 */ /* 0x001fe2000c101d06 */
[----:B------:R-:W-:Y:S05]  /*1310*/  EXIT ;  /* 0x000000000000794d */ /* 0x000fea0003800000 */
.L_x_0:
[----:B------:R-:W-:-:S00]  /*1320*/  BRA `(.L_x_0) ;  /* 0xfffffffc00fc7947 */ /* 0x000fc0000383ffff */
[----:B------:R-:W-:-:S00]  /*1330*/  NOP ;  /* 0x0000000000007918 */ /* 0x000fc00000000000 */
        /* <DEDUP_REMOVED lines=12> */
.L_x_1:


//--------------------- .nv.global.init           --------------------------
	.section	.nv.global.init,"aw",@progbits
.nv.global.init:
	.type		_$_str,@object
	.size		_$_str,(_$_str_$_2 - _$_str)
_$_str:
        /*0000*/ 	.byte	0x5f, 0x5f, 0x43, 0x55, 0x44, 0x41, 0x5f, 0x46, 0x54, 0x5a, 0x00
	.type		_$_str_$_2,@object
	.size		_$_str_$_2,(.L_1 - _$_str_$_2)
_$_str_$_2:
        /*000b*/ 	.byte	0x5f, 0x5f, 0x43, 0x55, 0x44, 0x41, 0x5f, 0x50, 0x52, 0x45, 0x43, 0x5f, 0x53, 0x51, 0x52, 0x54
        /*001b*/ 	.byte	0x00
.L_1:


//--------------------- .nv.shared.triton_poi_fused__native_batch_norm_legit_no_training_relu_47 --------------------------
	.section	.nv.shared.triton_poi_fused__native_batch_norm_legit_no_training_relu_47,"aw",@nobits
	.sectionflags	@""
	.align	16
	.zero		1024


//--------------------- .nv.constant0.triton_poi_fused__native_batch_norm_legit_no_training_relu_47 --------------------------
	.section	.nv.constant0.triton_poi_fused__native_batch_norm_legit_no_training_relu_47,"a",@progbits
	.sectionflags	@""
	.align	4
.nv.constant0.triton_poi_fused__native_batch_norm_legit_no_training_relu_47:
	.zero		584
